//
// Generated by NVIDIA NVVM Compiler
//
// Compiler Build ID: CL-36424714
// Cuda compilation tools, release 13.0, V13.0.88
// Based on NVVM 20.0.0
//

.version 9.0
.target sm_100
.address_size 64

	// .globl	_Z14softplusKernelPKfPfmm

.visible .entry _Z14softplusKernelPKfPfmm(
	.param .u64 .ptr .align 1 _Z14softplusKernelPKfPfmm_param_0,
	.param .u64 .ptr .align 1 _Z14softplusKernelPKfPfmm_param_1,
	.param .u64 _Z14softplusKernelPKfPfmm_param_2,
	.param .u64 _Z14softplusKernelPKfPfmm_param_3
)
{
	.reg .pred 	%p<65>;
	.reg .b32 	%r<109>;
	.reg .b32 	%f<433>;
	.reg .b64 	%rd<38>;

	ld.param.u64 	%rd13, [_Z14softplusKernelPKfPfmm_param_0];
	ld.param.u64 	%rd14, [_Z14softplusKernelPKfPfmm_param_1];
	ld.param.u64 	%rd11, [_Z14softplusKernelPKfPfmm_param_2];
	ld.param.u64 	%rd15, [_Z14softplusKernelPKfPfmm_param_3];
	cvta.to.global.u64 	%rd1, %rd14;
	cvta.to.global.u64 	%rd2, %rd13;
	mov.u32 	%r17, %ctaid.x;
	mov.u32 	%r18, %ntid.x;
	mul.lo.s32 	%r19, %r18, %r17;
	shl.b32 	%r20, %r19, 2;
	mov.u32 	%r21, %tid.x;
	shl.b32 	%r22, %r21, 2;
	add.s32 	%r23, %r20, %r22;
	cvt.u64.u32 	%rd3, %r23;
	mov.u32 	%r25, %ctaid.y;
	mov.u32 	%r26, %ntid.y;
	mov.u32 	%r27, %tid.y;
	mad.lo.s32 	%r28, %r25, %r26, %r27;
	cvt.u64.u32 	%rd4, %r28;
	setp.le.u64 	%p1, %rd11, %rd4;
	add.s64 	%rd5, %rd3, 3;
	setp.ge.u64 	%p2, %rd5, %rd15;
	or.pred  	%p3, %p1, %p2;
	@%p3 bra 	$L__BB0_26;
	mad.lo.s64 	%rd6, %rd15, %rd4, %rd3;
	shl.b64 	%rd34, %rd6, 2;
	add.s64 	%rd35, %rd2, %rd34;
	ld.global.nc.v4.f32 	{%f1, %f2, %f3, %f4}, [%rd35];
	setp.leu.f32 	%p37, %f1, 0f00000000;
	@%p37 bra 	$L__BB0_5;
	mul.f32 	%f270, %f1, 0fBFB8AA3B;
	ex2.approx.f32 	%f5, %f270;
	mov.f32 	%f271, 0f3F800000;
	add.rz.f32 	%f272, %f5, %f271;
	mov.b32 	%r74, %f272;
	add.s32 	%r75, %r74, -1061158912;
	and.b32  	%r76, %r75, -8388608;
	mov.b32 	%r1, %f5;
	sub.s32 	%r77, %r1, %r76;
	mov.b32 	%f273, %r77;
	sub.s32 	%r78, 1082130432, %r76;
	mov.b32 	%f274, %r78;
	fma.rn.f32 	%f275, %f274, 0f3E800000, 0fBF800000;
	add.f32 	%f276, %f275, %f273;
	cvt.rn.f32.s32 	%f277, %r76;
	mul.f32 	%f278, %f277, 0f34000000;
	fma.rn.f32 	%f279, %f276, 0fBD39BF78, 0f3DD80012;
	fma.rn.f32 	%f280, %f279, %f276, 0fBE0778E0;
	fma.rn.f32 	%f281, %f280, %f276, 0f3E146475;
	fma.rn.f32 	%f282, %f281, %f276, 0fBE2A68DD;
	fma.rn.f32 	%f283, %f282, %f276, 0f3E4CAF9E;
	fma.rn.f32 	%f284, %f283, %f276, 0fBE800042;
	fma.rn.f32 	%f285, %f284, %f276, 0f3EAAAAE6;
	fma.rn.f32 	%f286, %f285, %f276, 0fBF000000;
	mul.f32 	%f287, %f276, %f286;
	fma.rn.f32 	%f288, %f287, %f276, %f276;
	fma.rn.f32 	%f417, %f278, 0f3F317218, %f288;
	setp.lt.u32 	%p41, %r1, 2139095040;
	@%p41 bra 	$L__BB0_4;
	setp.gt.s32 	%p42, %r1, -1082130432;
	fma.rn.f32 	%f289, %f5, 0f7F800000, 0f7F800000;
	selp.f32 	%f290, %f289, %f417, %p42;
	setp.eq.f32 	%p43, %f5, 0f00000000;
	selp.f32 	%f417, 0f80000000, %f290, %p43;
$L__BB0_4:
	add.f32 	%f418, %f1, %f417;
	bra.uni 	$L__BB0_7;
$L__BB0_5:
	mul.f32 	%f249, %f1, 0f3FB8AA3B;
	ex2.approx.f32 	%f10, %f249;
	mov.f32 	%f250, 0f3F800000;
	add.rz.f32 	%f251, %f10, %f250;
	mov.b32 	%r69, %f251;
	add.s32 	%r70, %r69, -1061158912;
	and.b32  	%r71, %r70, -8388608;
	mov.b32 	%r2, %f10;
	sub.s32 	%r72, %r2, %r71;
	mov.b32 	%f252, %r72;
	sub.s32 	%r73, 1082130432, %r71;
	mov.b32 	%f253, %r73;
	fma.rn.f32 	%f254, %f253, 0f3E800000, 0fBF800000;
	add.f32 	%f255, %f254, %f252;
	cvt.rn.f32.s32 	%f256, %r71;
	mul.f32 	%f257, %f256, 0f34000000;
	fma.rn.f32 	%f258, %f255, 0fBD39BF78, 0f3DD80012;
	fma.rn.f32 	%f259, %f258, %f255, 0fBE0778E0;
	fma.rn.f32 	%f260, %f259, %f255, 0f3E146475;
	fma.rn.f32 	%f261, %f260, %f255, 0fBE2A68DD;
	fma.rn.f32 	%f262, %f261, %f255, 0f3E4CAF9E;
	fma.rn.f32 	%f263, %f262, %f255, 0fBE800042;
	fma.rn.f32 	%f264, %f263, %f255, 0f3EAAAAE6;
	fma.rn.f32 	%f265, %f264, %f255, 0fBF000000;
	mul.f32 	%f266, %f255, %f265;
	fma.rn.f32 	%f267, %f266, %f255, %f255;
	fma.rn.f32 	%f418, %f257, 0f3F317218, %f267;
	setp.lt.u32 	%p38, %r2, 2139095040;
	@%p38 bra 	$L__BB0_7;
	setp.gt.s32 	%p39, %r2, -1082130432;
	fma.rn.f32 	%f268, %f10, 0f7F800000, 0f7F800000;
	selp.f32 	%f269, %f268, %f418, %p39;
	setp.eq.f32 	%p40, %f10, 0f00000000;
	selp.f32 	%f418, 0f80000000, %f269, %p40;
$L__BB0_7:
	setp.leu.f32 	%p44, %f2, 0f00000000;
	@%p44 bra 	$L__BB0_11;
	mul.f32 	%f312, %f2, 0fBFB8AA3B;
	ex2.approx.f32 	%f14, %f312;
	mov.f32 	%f313, 0f3F800000;
	add.rz.f32 	%f314, %f14, %f313;
	mov.b32 	%r84, %f314;
	add.s32 	%r85, %r84, -1061158912;
	and.b32  	%r86, %r85, -8388608;
	mov.b32 	%r3, %f14;
	sub.s32 	%r87, %r3, %r86;
	mov.b32 	%f315, %r87;
	sub.s32 	%r88, 1082130432, %r86;
	mov.b32 	%f316, %r88;
	fma.rn.f32 	%f317, %f316, 0f3E800000, 0fBF800000;
	add.f32 	%f318, %f317, %f315;
	cvt.rn.f32.s32 	%f319, %r86;
	mul.f32 	%f320, %f319, 0f34000000;
	fma.rn.f32 	%f321, %f318, 0fBD39BF78, 0f3DD80012;
	fma.rn.f32 	%f322, %f321, %f318, 0fBE0778E0;
	fma.rn.f32 	%f323, %f322, %f318, 0f3E146475;
	fma.rn.f32 	%f324, %f323, %f318, 0fBE2A68DD;
	fma.rn.f32 	%f325, %f324, %f318, 0f3E4CAF9E;
	fma.rn.f32 	%f326, %f325, %f318, 0fBE800042;
	fma.rn.f32 	%f327, %f326, %f318, 0f3EAAAAE6;
	fma.rn.f32 	%f328, %f327, %f318, 0fBF000000;
	mul.f32 	%f329, %f318, %f328;
	fma.rn.f32 	%f330, %f329, %f318, %f318;
	fma.rn.f32 	%f419, %f320, 0f3F317218, %f330;
	setp.lt.u32 	%p48, %r3, 2139095040;
	@%p48 bra 	$L__BB0_10;
	setp.gt.s32 	%p49, %r3, -1082130432;
	fma.rn.f32 	%f331, %f14, 0f7F800000, 0f7F800000;
	selp.f32 	%f332, %f331, %f419, %p49;
	setp.eq.f32 	%p50, %f14, 0f00000000;
	selp.f32 	%f419, 0f80000000, %f332, %p50;
$L__BB0_10:
	add.f32 	%f420, %f2, %f419;
	bra.uni 	$L__BB0_13;
$L__BB0_11:
	mul.f32 	%f291, %f2, 0f3FB8AA3B;
	ex2.approx.f32 	%f19, %f291;
	mov.f32 	%f292, 0f3F800000;
	add.rz.f32 	%f293, %f19, %f292;
	mov.b32 	%r79, %f293;
	add.s32 	%r80, %r79, -1061158912;
	and.b32  	%r81, %r80, -8388608;
	mov.b32 	%r4, %f19;
	sub.s32 	%r82, %r4, %r81;
	mov.b32 	%f294, %r82;
	sub.s32 	%r83, 1082130432, %r81;
	mov.b32 	%f295, %r83;
	fma.rn.f32 	%f296, %f295, 0f3E800000, 0fBF800000;
	add.f32 	%f297, %f296, %f294;
	cvt.rn.f32.s32 	%f298, %r81;
	mul.f32 	%f299, %f298, 0f34000000;
	fma.rn.f32 	%f300, %f297, 0fBD39BF78, 0f3DD80012;
	fma.rn.f32 	%f301, %f300, %f297, 0fBE0778E0;
	fma.rn.f32 	%f302, %f301, %f297, 0f3E146475;
	fma.rn.f32 	%f303, %f302, %f297, 0fBE2A68DD;
	fma.rn.f32 	%f304, %f303, %f297, 0f3E4CAF9E;
	fma.rn.f32 	%f305, %f304, %f297, 0fBE800042;
	fma.rn.f32 	%f306, %f305, %f297, 0f3EAAAAE6;
	fma.rn.f32 	%f307, %f306, %f297, 0fBF000000;
	mul.f32 	%f308, %f297, %f307;
	fma.rn.f32 	%f309, %f308, %f297, %f297;
	fma.rn.f32 	%f420, %f299, 0f3F317218, %f309;
	setp.lt.u32 	%p45, %r4, 2139095040;
	@%p45 bra 	$L__BB0_13;
	setp.gt.s32 	%p46, %r4, -1082130432;
	fma.rn.f32 	%f310, %f19, 0f7F800000, 0f7F800000;
	selp.f32 	%f311, %f310, %f420, %p46;
	setp.eq.f32 	%p47, %f19, 0f00000000;
	selp.f32 	%f420, 0f80000000, %f311, %p47;
$L__BB0_13:
	setp.leu.f32 	%p51, %f3, 0f00000000;
	@%p51 bra 	$L__BB0_17;
	mul.f32 	%f354, %f3, 0fBFB8AA3B;
	ex2.approx.f32 	%f23, %f354;
	mov.f32 	%f355, 0f3F800000;
	add.rz.f32 	%f356, %f23, %f355;
	mov.b32 	%r94, %f356;
	add.s32 	%r95, %r94, -1061158912;
	and.b32  	%r96, %r95, -8388608;
	mov.b32 	%r5, %f23;
	sub.s32 	%r97, %r5, %r96;
	mov.b32 	%f357, %r97;
	sub.s32 	%r98, 1082130432, %r96;
	mov.b32 	%f358, %r98;
	fma.rn.f32 	%f359, %f358, 0f3E800000, 0fBF800000;
	add.f32 	%f360, %f359, %f357;
	cvt.rn.f32.s32 	%f361, %r96;
	mul.f32 	%f362, %f361, 0f34000000;
	fma.rn.f32 	%f363, %f360, 0fBD39BF78, 0f3DD80012;
	fma.rn.f32 	%f364, %f363, %f360, 0fBE0778E0;
	fma.rn.f32 	%f365, %f364, %f360, 0f3E146475;
	fma.rn.f32 	%f366, %f365, %f360, 0fBE2A68DD;
	fma.rn.f32 	%f367, %f366, %f360, 0f3E4CAF9E;
	fma.rn.f32 	%f368, %f367, %f360, 0fBE800042;
	fma.rn.f32 	%f369, %f368, %f360, 0f3EAAAAE6;
	fma.rn.f32 	%f370, %f369, %f360, 0fBF000000;
	mul.f32 	%f371, %f360, %f370;
	fma.rn.f32 	%f372, %f371, %f360, %f360;
	fma.rn.f32 	%f421, %f362, 0f3F317218, %f372;
	setp.lt.u32 	%p55, %r5, 2139095040;
	@%p55 bra 	$L__BB0_16;
	setp.gt.s32 	%p56, %r5, -1082130432;
	fma.rn.f32 	%f373, %f23, 0f7F800000, 0f7F800000;
	selp.f32 	%f374, %f373, %f421, %p56;
	setp.eq.f32 	%p57, %f23, 0f00000000;
	selp.f32 	%f421, 0f80000000, %f374, %p57;
$L__BB0_16:
	add.f32 	%f422, %f3, %f421;
	bra.uni 	$L__BB0_19;
$L__BB0_17:
	mul.f32 	%f333, %f3, 0f3FB8AA3B;
	ex2.approx.f32 	%f28, %f333;
	mov.f32 	%f334, 0f3F800000;
	add.rz.f32 	%f335, %f28, %f334;
	mov.b32 	%r89, %f335;
	add.s32 	%r90, %r89, -1061158912;
	and.b32  	%r91, %r90, -8388608;
	mov.b32 	%r6, %f28;
	sub.s32 	%r92, %r6, %r91;
	mov.b32 	%f336, %r92;
	sub.s32 	%r93, 1082130432, %r91;
	mov.b32 	%f337, %r93;
	fma.rn.f32 	%f338, %f337, 0f3E800000, 0fBF800000;
	add.f32 	%f339, %f338, %f336;
	cvt.rn.f32.s32 	%f340, %r91;
	mul.f32 	%f341, %f340, 0f34000000;
	fma.rn.f32 	%f342, %f339, 0fBD39BF78, 0f3DD80012;
	fma.rn.f32 	%f343, %f342, %f339, 0fBE0778E0;
	fma.rn.f32 	%f344, %f343, %f339, 0f3E146475;
	fma.rn.f32 	%f345, %f344, %f339, 0fBE2A68DD;
	fma.rn.f32 	%f346, %f345, %f339, 0f3E4CAF9E;
	fma.rn.f32 	%f347, %f346, %f339, 0fBE800042;
	fma.rn.f32 	%f348, %f347, %f339, 0f3EAAAAE6;
	fma.rn.f32 	%f349, %f348, %f339, 0fBF000000;
	mul.f32 	%f350, %f339, %f349;
	fma.rn.f32 	%f351, %f350, %f339, %f339;
	fma.rn.f32 	%f422, %f341, 0f3F317218, %f351;
	setp.lt.u32 	%p52, %r6, 2139095040;
	@%p52 bra 	$L__BB0_19;
	setp.gt.s32 	%p53, %r6, -1082130432;
	fma.rn.f32 	%f352, %f28, 0f7F800000, 0f7F800000;
	selp.f32 	%f353, %f352, %f422, %p53;
	setp.eq.f32 	%p54, %f28, 0f00000000;
	selp.f32 	%f422, 0f80000000, %f353, %p54;
$L__BB0_19:
	setp.leu.f32 	%p58, %f4, 0f00000000;
	@%p58 bra 	$L__BB0_23;
	mul.f32 	%f396, %f4, 0fBFB8AA3B;
	ex2.approx.f32 	%f32, %f396;
	mov.f32 	%f397, 0f3F800000;
	add.rz.f32 	%f398, %f32, %f397;
	mov.b32 	%r104, %f398;
	add.s32 	%r105, %r104, -1061158912;
	and.b32  	%r106, %r105, -8388608;
	mov.b32 	%r7, %f32;
	sub.s32 	%r107, %r7, %r106;
	mov.b32 	%f399, %r107;
	sub.s32 	%r108, 1082130432, %r106;
	mov.b32 	%f400, %r108;
	fma.rn.f32 	%f401, %f400, 0f3E800000, 0fBF800000;
	add.f32 	%f402, %f401, %f399;
	cvt.rn.f32.s32 	%f403, %r106;
	mul.f32 	%f404, %f403, 0f34000000;
	fma.rn.f32 	%f405, %f402, 0fBD39BF78, 0f3DD80012;
	fma.rn.f32 	%f406, %f405, %f402, 0fBE0778E0;
	fma.rn.f32 	%f407, %f406, %f402, 0f3E146475;
	fma.rn.f32 	%f408, %f407, %f402, 0fBE2A68DD;
	fma.rn.f32 	%f409, %f408, %f402, 0f3E4CAF9E;
	fma.rn.f32 	%f410, %f409, %f402, 0fBE800042;
	fma.rn.f32 	%f411, %f410, %f402, 0f3EAAAAE6;
	fma.rn.f32 	%f412, %f411, %f402, 0fBF000000;
	mul.f32 	%f413, %f402, %f412;
	fma.rn.f32 	%f414, %f413, %f402, %f402;
	fma.rn.f32 	%f423, %f404, 0f3F317218, %f414;
	setp.lt.u32 	%p62, %r7, 2139095040;
	@%p62 bra 	$L__BB0_22;
	setp.gt.s32 	%p63, %r7, -1082130432;
	fma.rn.f32 	%f415, %f32, 0f7F800000, 0f7F800000;
	selp.f32 	%f416, %f415, %f423, %p63;
	setp.eq.f32 	%p64, %f32, 0f00000000;
	selp.f32 	%f423, 0f80000000, %f416, %p64;
$L__BB0_22:
	add.f32 	%f424, %f4, %f423;
	bra.uni 	$L__BB0_25;
$L__BB0_23:
	mul.f32 	%f375, %f4, 0f3FB8AA3B;
	ex2.approx.f32 	%f37, %f375;
	mov.f32 	%f376, 0f3F800000;
	add.rz.f32 	%f377, %f37, %f376;
	mov.b32 	%r99, %f377;
	add.s32 	%r100, %r99, -1061158912;
	and.b32  	%r101, %r100, -8388608;
	mov.b32 	%r8, %f37;
	sub.s32 	%r102, %r8, %r101;
	mov.b32 	%f378, %r102;
	sub.s32 	%r103, 1082130432, %r101;
	mov.b32 	%f379, %r103;
	fma.rn.f32 	%f380, %f379, 0f3E800000, 0fBF800000;
	add.f32 	%f381, %f380, %f378;
	cvt.rn.f32.s32 	%f382, %r101;
	mul.f32 	%f383, %f382, 0f34000000;
	fma.rn.f32 	%f384, %f381, 0fBD39BF78, 0f3DD80012;
	fma.rn.f32 	%f385, %f384, %f381, 0fBE0778E0;
	fma.rn.f32 	%f386, %f385, %f381, 0f3E146475;
	fma.rn.f32 	%f387, %f386, %f381, 0fBE2A68DD;
	fma.rn.f32 	%f388, %f387, %f381, 0f3E4CAF9E;
	fma.rn.f32 	%f389, %f388, %f381, 0fBE800042;
	fma.rn.f32 	%f390, %f389, %f381, 0f3EAAAAE6;
	fma.rn.f32 	%f391, %f390, %f381, 0fBF000000;
	mul.f32 	%f392, %f381, %f391;
	fma.rn.f32 	%f393, %f392, %f381, %f381;
	fma.rn.f32 	%f424, %f383, 0f3F317218, %f393;
	setp.lt.u32 	%p59, %r8, 2139095040;
	@%p59 bra 	$L__BB0_25;
	setp.gt.s32 	%p60, %r8, -1082130432;
	fma.rn.f32 	%f394, %f37, 0f7F800000, 0f7F800000;
	selp.f32 	%f395, %f394, %f424, %p60;
	setp.eq.f32 	%p61, %f37, 0f00000000;
	selp.f32 	%f424, 0f80000000, %f395, %p61;
$L__BB0_25:
	add.s64 	%rd37, %rd1, %rd34;
	st.global.v4.f32 	[%rd37], {%f418, %f420, %f422, %f424};
	bra.uni 	$L__BB0_59;
$L__BB0_26:
	setp.le.u64 	%p4, %rd11, %rd4;
	@%p4 bra 	$L__BB0_59;
	setp.le.u64 	%p5, %rd15, %rd3;
	@%p5 bra 	$L__BB0_35;
	mad.lo.s64 	%rd7, %rd15, %rd4, %rd3;
	shl.b64 	%rd16, %rd7, 2;
	add.s64 	%rd17, %rd2, %rd16;
	ld.global.nc.f32 	%f41, [%rd17];
	setp.leu.f32 	%p6, %f41, 0f00000000;
	@%p6 bra 	$L__BB0_32;
	mul.f32 	%f102, %f41, 0fBFB8AA3B;
	ex2.approx.f32 	%f42, %f102;
	mov.f32 	%f103, 0f3F800000;
	add.rz.f32 	%f104, %f42, %f103;
	mov.b32 	%r34, %f104;
	add.s32 	%r35, %r34, -1061158912;
	and.b32  	%r36, %r35, -8388608;
	mov.b32 	%r9, %f42;
	sub.s32 	%r37, %r9, %r36;
	mov.b32 	%f105, %r37;
	sub.s32 	%r38, 1082130432, %r36;
	mov.b32 	%f106, %r38;
	fma.rn.f32 	%f107, %f106, 0f3E800000, 0fBF800000;
	add.f32 	%f108, %f107, %f105;
	cvt.rn.f32.s32 	%f109, %r36;
	mul.f32 	%f110, %f109, 0f34000000;
	fma.rn.f32 	%f111, %f108, 0fBD39BF78, 0f3DD80012;
	fma.rn.f32 	%f112, %f111, %f108, 0fBE0778E0;
	fma.rn.f32 	%f113, %f112, %f108, 0f3E146475;
	fma.rn.f32 	%f114, %f113, %f108, 0fBE2A68DD;
	fma.rn.f32 	%f115, %f114, %f108, 0f3E4CAF9E;
	fma.rn.f32 	%f116, %f115, %f108, 0fBE800042;
	fma.rn.f32 	%f117, %f116, %f108, 0f3EAAAAE6;
	fma.rn.f32 	%f118, %f117, %f108, 0fBF000000;
	mul.f32 	%f119, %f108, %f118;
	fma.rn.f32 	%f120, %f119, %f108, %f108;
	fma.rn.f32 	%f425, %f110, 0f3F317218, %f120;
	setp.lt.u32 	%p10, %r9, 2139095040;
	@%p10 bra 	$L__BB0_31;
	setp.gt.s32 	%p11, %r9, -1082130432;
	fma.rn.f32 	%f121, %f42, 0f7F800000, 0f7F800000;
	selp.f32 	%f122, %f121, %f425, %p11;
	setp.eq.f32 	%p12, %f42, 0f00000000;
	selp.f32 	%f425, 0f80000000, %f122, %p12;
$L__BB0_31:
	add.f32 	%f426, %f41, %f425;
	bra.uni 	$L__BB0_34;
$L__BB0_32:
	mul.f32 	%f81, %f41, 0f3FB8AA3B;
	ex2.approx.f32 	%f47, %f81;
	mov.f32 	%f82, 0f3F800000;
	add.rz.f32 	%f83, %f47, %f82;
	mov.b32 	%r29, %f83;
	add.s32 	%r30, %r29, -1061158912;
	and.b32  	%r31, %r30, -8388608;
	mov.b32 	%r10, %f47;
	sub.s32 	%r32, %r10, %r31;
	mov.b32 	%f84, %r32;
	sub.s32 	%r33, 1082130432, %r31;
	mov.b32 	%f85, %r33;
	fma.rn.f32 	%f86, %f85, 0f3E800000, 0fBF800000;
	add.f32 	%f87, %f86, %f84;
	cvt.rn.f32.s32 	%f88, %r31;
	mul.f32 	%f89, %f88, 0f34000000;
	fma.rn.f32 	%f90, %f87, 0fBD39BF78, 0f3DD80012;
	fma.rn.f32 	%f91, %f90, %f87, 0fBE0778E0;
	fma.rn.f32 	%f92, %f91, %f87, 0f3E146475;
	fma.rn.f32 	%f93, %f92, %f87, 0fBE2A68DD;
	fma.rn.f32 	%f94, %f93, %f87, 0f3E4CAF9E;
	fma.rn.f32 	%f95, %f94, %f87, 0fBE800042;
	fma.rn.f32 	%f96, %f95, %f87, 0f3EAAAAE6;
	fma.rn.f32 	%f97, %f96, %f87, 0fBF000000;
	mul.f32 	%f98, %f87, %f97;
	fma.rn.f32 	%f99, %f98, %f87, %f87;
	fma.rn.f32 	%f426, %f89, 0f3F317218, %f99;
	setp.lt.u32 	%p7, %r10, 2139095040;
	@%p7 bra 	$L__BB0_34;
	setp.gt.s32 	%p8, %r10, -1082130432;
	fma.rn.f32 	%f100, %f47, 0f7F800000, 0f7F800000;
	selp.f32 	%f101, %f100, %f426, %p8;
	setp.eq.f32 	%p9, %f47, 0f00000000;
	selp.f32 	%f426, 0f80000000, %f101, %p9;
$L__BB0_34:
	add.s64 	%rd19, %rd1, %rd16;
	st.global.f32 	[%rd19], %f426;
$L__BB0_35:
	add.s64 	%rd20, %rd3, 1;
	setp.ge.u64 	%p13, %rd20, %rd15;
	@%p13 bra 	$L__BB0_43;
	mad.lo.s64 	%rd8, %rd15, %rd4, %rd3;
	shl.b64 	%rd21, %rd8, 2;
	add.s64 	%rd22, %rd2, %rd21;
	ld.global.nc.f32 	%f51, [%rd22+4];
	setp.leu.f32 	%p14, %f51, 0f00000000;
	@%p14 bra 	$L__BB0_40;
	mul.f32 	%f144, %f51, 0fBFB8AA3B;
	ex2.approx.f32 	%f52, %f144;
	mov.f32 	%f145, 0f3F800000;
	add.rz.f32 	%f146, %f52, %f145;
	mov.b32 	%r44, %f146;
	add.s32 	%r45, %r44, -1061158912;
	and.b32  	%r46, %r45, -8388608;
	mov.b32 	%r11, %f52;
	sub.s32 	%r47, %r11, %r46;
	mov.b32 	%f147, %r47;
	sub.s32 	%r48, 1082130432, %r46;
	mov.b32 	%f148, %r48;
	fma.rn.f32 	%f149, %f148, 0f3E800000, 0fBF800000;
	add.f32 	%f150, %f149, %f147;
	cvt.rn.f32.s32 	%f151, %r46;
	mul.f32 	%f152, %f151, 0f34000000;
	fma.rn.f32 	%f153, %f150, 0fBD39BF78, 0f3DD80012;
	fma.rn.f32 	%f154, %f153, %f150, 0fBE0778E0;
	fma.rn.f32 	%f155, %f154, %f150, 0f3E146475;
	fma.rn.f32 	%f156, %f155, %f150, 0fBE2A68DD;
	fma.rn.f32 	%f157, %f156, %f150, 0f3E4CAF9E;
	fma.rn.f32 	%f158, %f157, %f150, 0fBE800042;
	fma.rn.f32 	%f159, %f158, %f150, 0f3EAAAAE6;
	fma.rn.f32 	%f160, %f159, %f150, 0fBF000000;
	mul.f32 	%f161, %f150, %f160;
	fma.rn.f32 	%f162, %f161, %f150, %f150;
	fma.rn.f32 	%f427, %f152, 0f3F317218, %f162;
	setp.lt.u32 	%p18, %r11, 2139095040;
	@%p18 bra 	$L__BB0_39;
	setp.gt.s32 	%p19, %r11, -1082130432;
	fma.rn.f32 	%f163, %f52, 0f7F800000, 0f7F800000;
	selp.f32 	%f164, %f163, %f427, %p19;
	setp.eq.f32 	%p20, %f52, 0f00000000;
	selp.f32 	%f427, 0f80000000, %f164, %p20;
$L__BB0_39:
	add.f32 	%f428, %f51, %f427;
	bra.uni 	$L__BB0_42;
$L__BB0_40:
	mul.f32 	%f123, %f51, 0f3FB8AA3B;
	ex2.approx.f32 	%f57, %f123;
	mov.f32 	%f124, 0f3F800000;
	add.rz.f32 	%f125, %f57, %f124;
	mov.b32 	%r39, %f125;
	add.s32 	%r40, %r39, -1061158912;
	and.b32  	%r41, %r40, -8388608;
	mov.b32 	%r12, %f57;
	sub.s32 	%r42, %r12, %r41;
	mov.b32 	%f126, %r42;
	sub.s32 	%r43, 1082130432, %r41;
	mov.b32 	%f127, %r43;
	fma.rn.f32 	%f128, %f127, 0f3E800000, 0fBF800000;
	add.f32 	%f129, %f128, %f126;
	cvt.rn.f32.s32 	%f130, %r41;
	mul.f32 	%f131, %f130, 0f34000000;
	fma.rn.f32 	%f132, %f129, 0fBD39BF78, 0f3DD80012;
	fma.rn.f32 	%f133, %f132, %f129, 0fBE0778E0;
	fma.rn.f32 	%f134, %f133, %f129, 0f3E146475;
	fma.rn.f32 	%f135, %f134, %f129, 0fBE2A68DD;
	fma.rn.f32 	%f136, %f135, %f129, 0f3E4CAF9E;
	fma.rn.f32 	%f137, %f136, %f129, 0fBE800042;
	fma.rn.f32 	%f138, %f137, %f129, 0f3EAAAAE6;
	fma.rn.f32 	%f139, %f138, %f129, 0fBF000000;
	mul.f32 	%f140, %f129, %f139;
	fma.rn.f32 	%f141, %f140, %f129, %f129;
	fma.rn.f32 	%f428, %f131, 0f3F317218, %f141;
	setp.lt.u32 	%p15, %r12, 2139095040;
	@%p15 bra 	$L__BB0_42;
	setp.gt.s32 	%p16, %r12, -1082130432;
	fma.rn.f32 	%f142, %f57, 0f7F800000, 0f7F800000;
	selp.f32 	%f143, %f142, %f428, %p16;
	setp.eq.f32 	%p17, %f57, 0f00000000;
	selp.f32 	%f428, 0f80000000, %f143, %p17;
$L__BB0_42:
	add.s64 	%rd24, %rd1, %rd21;
	st.global.f32 	[%rd24+4], %f428;
$L__BB0_43:
	add.s64 	%rd25, %rd3, 2;
	setp.ge.u64 	%p21, %rd25, %rd15;
	@%p21 bra 	$L__BB0_51;
	mad.lo.s64 	%rd9, %rd15, %rd4, %rd3;
	shl.b64 	%rd26, %rd9, 2;
	add.s64 	%rd27, %rd2, %rd26;
	ld.global.nc.f32 	%f61, [%rd27+8];
	setp.leu.f32 	%p22, %f61, 0f00000000;
	@%p22 bra 	$L__BB0_48;
	mul.f32 	%f186, %f61, 0fBFB8AA3B;
	ex2.approx.f32 	%f62, %f186;
	mov.f32 	%f187, 0f3F800000;
	add.rz.f32 	%f188, %f62, %f187;
	mov.b32 	%r54, %f188;
	add.s32 	%r55, %r54, -1061158912;
	and.b32  	%r56, %r55, -8388608;
	mov.b32 	%r13, %f62;
	sub.s32 	%r57, %r13, %r56;
	mov.b32 	%f189, %r57;
	sub.s32 	%r58, 1082130432, %r56;
	mov.b32 	%f190, %r58;
	fma.rn.f32 	%f191, %f190, 0f3E800000, 0fBF800000;
	add.f32 	%f192, %f191, %f189;
	cvt.rn.f32.s32 	%f193, %r56;
	mul.f32 	%f194, %f193, 0f34000000;
	fma.rn.f32 	%f195, %f192, 0fBD39BF78, 0f3DD80012;
	fma.rn.f32 	%f196, %f195, %f192, 0fBE0778E0;
	fma.rn.f32 	%f197, %f196, %f192, 0f3E146475;
	fma.rn.f32 	%f198, %f197, %f192, 0fBE2A68DD;
	fma.rn.f32 	%f199, %f198, %f192, 0f3E4CAF9E;
	fma.rn.f32 	%f200, %f199, %f192, 0fBE800042;
	fma.rn.f32 	%f201, %f200, %f192, 0f3EAAAAE6;
	fma.rn.f32 	%f202, %f201, %f192, 0fBF000000;
	mul.f32 	%f203, %f192, %f202;
	fma.rn.f32 	%f204, %f203, %f192, %f192;
	fma.rn.f32 	%f429, %f194, 0f3F317218, %f204;
	setp.lt.u32 	%p26, %r13, 2139095040;
	@%p26 bra 	$L__BB0_47;
	setp.gt.s32 	%p27, %r13, -1082130432;
	fma.rn.f32 	%f205, %f62, 0f7F800000, 0f7F800000;
	selp.f32 	%f206, %f205, %f429, %p27;
	setp.eq.f32 	%p28, %f62, 0f00000000;
	selp.f32 	%f429, 0f80000000, %f206, %p28;
$L__BB0_47:
	add.f32 	%f430, %f61, %f429;
	bra.uni 	$L__BB0_50;
$L__BB0_48:
	mul.f32 	%f165, %f61, 0f3FB8AA3B;
	ex2.approx.f32 	%f67, %f165;
	mov.f32 	%f166, 0f3F800000;
	add.rz.f32 	%f167, %f67, %f166;
	mov.b32 	%r49, %f167;
	add.s32 	%r50, %r49, -1061158912;
	and.b32  	%r51, %r50, -8388608;
	mov.b32 	%r14, %f67;
	sub.s32 	%r52, %r14, %r51;
	mov.b32 	%f168, %r52;
	sub.s32 	%r53, 1082130432, %r51;
	mov.b32 	%f169, %r53;
	fma.rn.f32 	%f170, %f169, 0f3E800000, 0fBF800000;
	add.f32 	%f171, %f170, %f168;
	cvt.rn.f32.s32 	%f172, %r51;
	mul.f32 	%f173, %f172, 0f34000000;
	fma.rn.f32 	%f174, %f171, 0fBD39BF78, 0f3DD80012;
	fma.rn.f32 	%f175, %f174, %f171, 0fBE0778E0;
	fma.rn.f32 	%f176, %f175, %f171, 0f3E146475;
	fma.rn.f32 	%f177, %f176, %f171, 0fBE2A68DD;
	fma.rn.f32 	%f178, %f177, %f171, 0f3E4CAF9E;
	fma.rn.f32 	%f179, %f178, %f171, 0fBE800042;
	fma.rn.f32 	%f180, %f179, %f171, 0f3EAAAAE6;
	fma.rn.f32 	%f181, %f180, %f171, 0fBF000000;
	mul.f32 	%f182, %f171, %f181;
	fma.rn.f32 	%f183, %f182, %f171, %f171;
	fma.rn.f32 	%f430, %f173, 0f3F317218, %f183;
	setp.lt.u32 	%p23, %r14, 2139095040;
	@%p23 bra 	$L__BB0_50;
	setp.gt.s32 	%p24, %r14, -1082130432;
	fma.rn.f32 	%f184, %f67, 0f7F800000, 0f7F800000;
	selp.f32 	%f185, %f184, %f430, %p24;
	setp.eq.f32 	%p25, %f67, 0f00000000;
	selp.f32 	%f430, 0f80000000, %f185, %p25;
$L__BB0_50:
	add.s64 	%rd29, %rd1, %rd26;
	st.global.f32 	[%rd29+8], %f430;
$L__BB0_51:
	setp.ge.u64 	%p29, %rd5, %rd15;
	@%p29 bra 	$L__BB0_59;
	mad.lo.s64 	%rd10, %rd15, %rd4, %rd3;
	shl.b64 	%rd30, %rd10, 2;
	add.s64 	%rd31, %rd2, %rd30;
	ld.global.nc.f32 	%f71, [%rd31+12];
	setp.leu.f32 	%p30, %f71, 0f00000000;
	@%p30 bra 	$L__BB0_56;
	mul.f32 	%f228, %f71, 0fBFB8AA3B;
	ex2.approx.f32 	%f72, %f228;
	mov.f32 	%f229, 0f3F800000;
	add.rz.f32 	%f230, %f72, %f229;
	mov.b32 	%r64, %f230;
	add.s32 	%r65, %r64, -1061158912;
	and.b32  	%r66, %r65, -8388608;
	mov.b32 	%r15, %f72;
	sub.s32 	%r67, %r15, %r66;
	mov.b32 	%f231, %r67;
	sub.s32 	%r68, 1082130432, %r66;
	mov.b32 	%f232, %r68;
	fma.rn.f32 	%f233, %f232, 0f3E800000, 0fBF800000;
	add.f32 	%f234, %f233, %f231;
	cvt.rn.f32.s32 	%f235, %r66;
	mul.f32 	%f236, %f235, 0f34000000;
	fma.rn.f32 	%f237, %f234, 0fBD39BF78, 0f3DD80012;
	fma.rn.f32 	%f238, %f237, %f234, 0fBE0778E0;
	fma.rn.f32 	%f239, %f238, %f234, 0f3E146475;
	fma.rn.f32 	%f240, %f239, %f234, 0fBE2A68DD;
	fma.rn.f32 	%f241, %f240, %f234, 0f3E4CAF9E;
	fma.rn.f32 	%f242, %f241, %f234, 0fBE800042;
	fma.rn.f32 	%f243, %f242, %f234, 0f3EAAAAE6;
	fma.rn.f32 	%f244, %f243, %f234, 0fBF000000;
	mul.f32 	%f245, %f234, %f244;
	fma.rn.f32 	%f246, %f245, %f234, %f234;
	fma.rn.f32 	%f431, %f236, 0f3F317218, %f246;
	setp.lt.u32 	%p34, %r15, 2139095040;
	@%p34 bra 	$L__BB0_55;
	setp.gt.s32 	%p35, %r15, -1082130432;
	fma.rn.f32 	%f247, %f72, 0f7F800000, 0f7F800000;
	selp.f32 	%f248, %f247, %f431, %p35;
	setp.eq.f32 	%p36, %f72, 0f00000000;
	selp.f32 	%f431, 0f80000000, %f248, %p36;
$L__BB0_55:
	add.f32 	%f432, %f71, %f431;
	bra.uni 	$L__BB0_58;
$L__BB0_56:
	mul.f32 	%f207, %f71, 0f3FB8AA3B;
	ex2.approx.f32 	%f77, %f207;
	mov.f32 	%f208, 0f3F800000;
	add.rz.f32 	%f209, %f77, %f208;
	mov.b32 	%r59, %f209;
	add.s32 	%r60, %r59, -1061158912;
	and.b32  	%r61, %r60, -8388608;
	mov.b32 	%r16, %f77;
	sub.s32 	%r62, %r16, %r61;
	mov.b32 	%f210, %r62;
	sub.s32 	%r63, 1082130432, %r61;
	mov.b32 	%f211, %r63;
	fma.rn.f32 	%f212, %f211, 0f3E800000, 0fBF800000;
	add.f32 	%f213, %f212, %f210;
	cvt.rn.f32.s32 	%f214, %r61;
	mul.f32 	%f215, %f214, 0f34000000;
	fma.rn.f32 	%f216, %f213, 0fBD39BF78, 0f3DD80012;
	fma.rn.f32 	%f217, %f216, %f213, 0fBE0778E0;
	fma.rn.f32 	%f218, %f217, %f213, 0f3E146475;
	fma.rn.f32 	%f219, %f218, %f213, 0fBE2A68DD;
	fma.rn.f32 	%f220, %f219, %f213, 0f3E4CAF9E;
	fma.rn.f32 	%f221, %f220, %f213, 0fBE800042;
	fma.rn.f32 	%f222, %f221, %f213, 0f3EAAAAE6;
	fma.rn.f32 	%f223, %f222, %f213, 0fBF000000;
	mul.f32 	%f224, %f213, %f223;
	fma.rn.f32 	%f225, %f224, %f213, %f213;
	fma.rn.f32 	%f432, %f215, 0f3F317218, %f225;
	setp.lt.u32 	%p31, %r16, 2139095040;
	@%p31 bra 	$L__BB0_58;
	setp.gt.s32 	%p32, %r16, -1082130432;
	fma.rn.f32 	%f226, %f77, 0f7F800000, 0f7F800000;
	selp.f32 	%f227, %f226, %f432, %p32;
	setp.eq.f32 	%p33, %f77, 0f00000000;
	selp.f32 	%f432, 0f80000000, %f227, %p33;
$L__BB0_58:
	add.s64 	%rd33, %rd1, %rd30;
	st.global.f32 	[%rd33+12], %f432;
$L__BB0_59:
	ret;

}


// ===== COMPILED SASS (sm_100) =====

	.target	sm_100

	.elftype	@"ET_EXEC"


//--------------------- .note.nv.tkinfo           --------------------------
	.section	.note.nv.tkinfo,"",@"SHT_NOTE"
	.sectionflags	@"SHF_NOTE_NV_TKINFO"
	.tkinfo
        /*0018*/ 	.word	0x00000002
        /*0030*/ 	.string	""
        /*0030*/ 	.string	"ptxas"
        /*0030*/ 	.string	"Cuda compilation tools, release 13.0, V13.0.88"
        /*0030*/ 	.string	"Build cuda_13.0.r13.0/compiler.36424714_0"
        /*0030*/ 	.string	"-arch sm_100 -m 64 "



//--------------------- .note.nv.cuinfo           --------------------------
	.section	.note.nv.cuinfo,"",@"SHT_NOTE"
	.sectionflags	@"SHF_NOTE_NV_CUINFO"
        /*0018*/ 	.short	0x0002
        /*001a*/ 	.short	0x0064
        /*001c*/ 	.short	0x0082
	.zero		2


//--------------------- .nv.info                  --------------------------
	.section	.nv.info,"",@"SHT_CUDA_INFO"
	.align	4


	//----- nvinfo : EIATTR_REGCOUNT
	.align		4
        /*0000*/ 	.byte	0x04, 0x2f
        /*0002*/ 	.short	(.L_1 - .L_0)
	.align		4
.L_0:
        /*0004*/ 	.word	index@(_Z14softplusKernelPKfPfmm)
        /*0008*/ 	.word	0x00000011


	//----- nvinfo : EIATTR_FRAME_SIZE
	.align		4
.L_1:
        /*000c*/ 	.byte	0x04, 0x11
        /*000e*/ 	.short	(.L_3 - .L_2)
	.align		4
.L_2:
        /*0010*/ 	.word	index@(_Z14softplusKernelPKfPfmm)
        /*0014*/ 	.word	0x00000000


	//----- nvinfo : EIATTR_MIN_STACK_SIZE
	.align		4
.L_3:
        /*0018*/ 	.byte	0x04, 0x12
        /*001a*/ 	.short	(.L_5 - .L_4)
	.align		4
.L_4:
        /*001c*/ 	.word	index@(_Z14softplusKernelPKfPfmm)
        /*0020*/ 	.word	0x00000000
.L_5:


//--------------------- .nv.compat                --------------------------
	.section	.nv.compat,"",@"SHT_CUDA_COMPAT_INFO"
	.align	4
        /*0000*/ 	.byte	0x02, 0x09, 0x00, 0x00, 0x02, 0x02, 0x01, 0x00, 0x02, 0x05, 0x05, 0x00, 0x03, 0x07, 0x01, 0x01
        /*0010*/ 	.byte	0x02, 0x03, 0x00, 0x00, 0x02, 0x06, 0x01, 0x00, 0x04, 0x0b, 0x08, 0x00, 0x01, 0x00, 0x00, 0x00
        /*0020*/ 	.byte	0x00, 0x00, 0x00, 0x00


//--------------------- .nv.info._Z14softplusKernelPKfPfmm --------------------------
	.section	.nv.info._Z14softplusKernelPKfPfmm,"",@"SHT_CUDA_INFO"
	.sectionflags	@""
	.align	4


	//----- nvinfo : EIATTR_CUDA_API_VERSION
	.align		4
        /*0000*/ 	.byte	0x04, 0x37
        /*0002*/ 	.short	(.L_7 - .L_6)
.L_6:
        /*0004*/ 	.word	0x00000082


	//----- nvinfo : EIATTR_KPARAM_INFO
	.align		4
.L_7:
        /*0008*/ 	.byte	0x04, 0x17
        /*000a*/ 	.short	(.L_9 - .L_8)
.L_8:
        /*000c*/ 	.word	0x00000000
        /*0010*/ 	.short	0x0003
        /*0012*/ 	.short	0x0018
        /*0014*/ 	.byte	0x00, 0xf0, 0x21, 0x00


	//----- nvinfo : EIATTR_KPARAM_INFO
	.align		4
.L_9:
        /*0018*/ 	.byte	0x04, 0x17
        /*001a*/ 	.short	(.L_11 - .L_10)
.L_10:
        /*001c*/ 	.word	0x00000000
        /*0020*/ 	.short	0x0002
        /*0022*/ 	.short	0x0010
        /*0024*/ 	.byte	0x00, 0xf0, 0x21, 0x00


	//----- nvinfo : EIATTR_KPARAM_INFO
	.align		4
.L_11:
        /*0028*/ 	.byte	0x04, 0x17
        /*002a*/ 	.short	(.L_13 - .L_12)
.L_12:
        /*002c*/ 	.word	0x00000000
        /*0030*/ 	.short	0x0001
        /*0032*/ 	.short	0x0008
        /*0034*/ 	.byte	0x00, 0xf5, 0x21, 0x00


	//----- nvinfo : EIATTR_KPARAM_INFO
	.align		4
.L_13:
        /*0038*/ 	.byte	0x04, 0x17
        /*003a*/ 	.short	(.L_15 - .L_14)
.L_14:
        /*003c*/ 	.word	0x00000000
        /*0040*/ 	.short	0x0000
        /*0042*/ 	.short	0x0000
        /*0044*/ 	.byte	0x00, 0xf5, 0x21, 0x00


	//----- nvinfo : EIATTR_SPARSE_MMA_MASK
	.align		4
.L_15:
        /*0048*/ 	.byte	0x03, 0x50
        /*004a*/ 	.short	0x0000


	//----- nvinfo : EIATTR_MAXREG_COUNT
	.align		4
        /*004c*/ 	.byte	0x03, 0x1b
        /*004e*/ 	.short	0x00ff


	//----- nvinfo : EIATTR_MERCURY_ISA_VERSION
	.align		4
        /*0050*/ 	.byte	0x03, 0x5f
        /*0052*/ 	.short	0x0101


	//----- nvinfo : EIATTR_VRC_CTA_INIT_COUNT
	.align		4
        /*0054*/ 	.byte	0x02, 0x4a
	.zero		1
	.zero		1


	//----- nvinfo : EIATTR_EXIT_INSTR_OFFSETS
	.align		4
        /*0058*/ 	.byte	0x04, 0x1c
        /*005a*/ 	.short	(.L_17 - .L_16)


	//   ....[0]....
.L_16:
        /*005c*/ 	.word	0x00001420


	//   ....[1]....
        /*0060*/ 	.word	0x00001440


	//   ....[2]....
        /*0064*/ 	.word	0x00002660


	//   ....[3]....
        /*0068*/ 	.word	0x00002c00


	//----- nvinfo : EIATTR_CRS_STACK_SIZE
	.align		4
.L_17:
        /*006c*/ 	.byte	0x04, 0x1e
        /*006e*/ 	.short	(.L_19 - .L_18)
.L_18:
        /*0070*/ 	.word	0x00000000


	//----- nvinfo : EIATTR_CBANK_PARAM_SIZE
	.align		4
.L_19:
        /*0074*/ 	.byte	0x03, 0x19
        /*0076*/ 	.short	0x0020


	//----- nvinfo : EIATTR_PARAM_CBANK
	.align		4
        /*0078*/ 	.byte	0x04, 0x0a
        /*007a*/ 	.short	(.L_21 - .L_20)
	.align		4
.L_20:
        /*007c*/ 	.word	index@(.nv.constant0._Z14softplusKernelPKfPfmm)
        /*0080*/ 	.short	0x0380
        /*0082*/ 	.short	0x0020


	//----- nvinfo : EIATTR_SW_WAR
	.align		4
.L_21:
        /*0084*/ 	.byte	0x04, 0x36
        /*0086*/ 	.short	(.L_23 - .L_22)
.L_22:
        /*0088*/ 	.word	0x00000008
.L_23:


//--------------------- .nv.callgraph             --------------------------
	.section	.nv.callgraph,"",@"SHT_CUDA_CALLGRAPH"
	.align	4
	.sectionentsize	8
	.align		4
        /*0000*/ 	.word	0x00000000
	.align		4
        /*0004*/ 	.word	0xffffffff
	.align		4
        /*0008*/ 	.word	0x00000000
	.align		4
        /*000c*/ 	.word	0xfffffffe
	.align		4
        /*0010*/ 	.word	0x00000000
	.align		4
        /*0014*/ 	.word	0xfffffffd
	.align		4
        /*0018*/ 	.word	0x00000000
	.align		4
        /*001c*/ 	.word	0xfffffffc


//--------------------- .text._Z14softplusKernelPKfPfmm --------------------------
	.section	.text._Z14softplusKernelPKfPfmm,"ax",@progbits
	.align	128
        .global         _Z14softplusKernelPKfPfmm
        .type           _Z14softplusKernelPKfPfmm,@function
        .size           _Z14softplusKernelPKfPfmm,(.L_x_32 - _Z14softplusKernelPKfPfmm)
        .other          _Z14softplusKernelPKfPfmm,@"STO_CUDA_ENTRY STV_DEFAULT"
_Z14softplusKernelPKfPfmm:
.text._Z14softplusKernelPKfPfmm:
[----:B------:R-:W-:Y:S01]  /*0000*/  LDC R1, c[0x0][0x37c] ;  /* 0x0000df00ff017b82 */ /* 0x000fe20000000800 */
[----:B------:R-:W0:Y:S07]  /*0010*/  S2R R3, SR_TID.X ;  /* 0x0000000000037919 */ /* 0x000e2e0000002100 */
[----:B------:R-:W0:Y:S01]  /*0020*/  S2UR UR4, SR_CTAID.X ;  /* 0x00000000000479c3 */ /* 0x000e220000002500 */
[----:B------:R-:W1:Y:S01]  /*0030*/  LDCU.128 UR8, c[0x0][0x390] ;  /* 0x00007200ff0877ac */ /* 0x000e620008000c00 */
[----:B------:R-:W2:Y:S06]  /*0040*/  S2R R4, SR_TID.Y ;  /* 0x0000000000047919 */ /* 0x000eac0000002200 */
[----:B------:R-:W0:Y:S08]  /*0050*/  LDC R0, c[0x0][0x360] ;  /* 0x0000d800ff007b82 */ /* 0x000e300000000800 */
[----:B------:R-:W2:Y:S08]  /*0060*/  S2UR UR5, SR_CTAID.Y ;  /* 0x00000000000579c3 */ /* 0x000eb00000002600 */
[----:B------:R-:W2:Y:S01]  /*0070*/  LDC R5, c[0x0][0x364] ;  /* 0x0000d900ff057b82 */ /* 0x000ea20000000800 */
[----:B0-----:R-:W-:-:S05]  /*0080*/  IMAD R3, R0, UR4, R3 ;  /* 0x0000000400037c24 */ /* 0x001fca000f8e0203 */
[----:B------:R-:W-:-:S04]  /*0090*/  SHF.L.U32 R2, R3, 0x2, RZ ;  /* 0x0000000203027819 */ /* 0x000fc800000006ff */
[----:B------:R-:W-:-:S04]  /*00a0*/  IADD3 R0, P1, PT, R2, 0x3, RZ ;  /* 0x0000000302007810 */ /* 0x000fc80007f3e0ff */
[----:B-1----:R-:W-:Y:S02]  /*00b0*/  ISETP.GE.U32.AND P0, PT, R0, UR10, PT ;  /* 0x0000000a00007c0c */ /* 0x002fe4000bf06070 */
[----:B------:R-:W-:Y:S01]  /*00c0*/  IADD3.X R0, PT, PT, RZ, RZ, RZ, P1, !PT ;  /* 0x000000ffff007210 */ /* 0x000fe20000ffe4ff */
[----:B--2---:R-:W-:Y:S01]  /*00d0*/  IMAD R5, R5, UR5, R4 ;  /* 0x0000000505057c24 */ /* 0x004fe2000f8e0204 */
[----:B------:R-:W0:Y:S02]  /*00e0*/  LDCU.64 UR4, c[0x0][0x358] ;  /* 0x00006b00ff0477ac */ /* 0x000e240008000a00 */
[----:B------:R-:W-:Y:S02]  /*00f0*/  ISETP.GE.U32.AND.EX P0, PT, R0, UR11, PT, P0 ;  /* 0x0000000b00007c0c */ /* 0x000fe4000bf06100 */
[----:B------:R-:W-:-:S04]  /*0100*/  ISETP.GE.U32.AND P1, PT, R5, UR8, PT ;  /* 0x0000000805007c0c */ /* 0x000fc8000bf26070 */
[----:B------:R-:W-:-:S13]  /*0110*/  ISETP.GE.U32.OR.EX P2, PT, RZ, UR9, P0, P1 ;  /* 0x00000009ff007c0c */ /* 0x000fda0008746510 */
[----:B0-----:R-:W-:Y:S05]  /*0120*/  @P2 BRA `(.L_x_0) ;  /* 0x0000001000c02947 */ /* 0x001fea0003800000 */
[----:B------:R-:W-:Y:S01]  /*0130*/  HFMA2 R3, -RZ, RZ, 0, 0 ;  /* 0x00000000ff037431 */ /* 0x000fe200000001ff */
[----:B------:R-:W0:Y:S02]  /*0140*/  LDCU.64 UR6, c[0x0][0x380] ;  /* 0x00007000ff0677ac */ /* 0x000e240008000a00 */
[----:B------:R-:W-:-:S04]  /*0150*/  IMAD.WIDE.U32 R2, R5, UR10, R2 ;  /* 0x0000000a05027c25 */ /* 0x000fc8000f8e0002 */
[----:B------:R-:W-:Y:S01]  /*0160*/  IMAD R5, R5, UR11, R3 ;  /* 0x0000000b05057c24 */ /* 0x000fe2000f8e0203 */
[----:B------:R-:W-:-:S04]  /*0170*/  SHF.L.U32 R0, R2, 0x2, RZ ;  /* 0x0000000202007819 */ /* 0x000fc800000006ff */
[----:B------:R-:W-:Y:S02]  /*0180*/  SHF.L.U64.HI R2, R2, 0x2, R5 ;  /* 0x0000000202027819 */ /* 0x000fe40000010205 */
[----:B0-----:R-:W-:-:S04]  /*0190*/  IADD3 R4, P0, PT, R0, UR6, RZ ;  /* 0x0000000600047c10 */ /* 0x001fc8000ff1e0ff */
[----:B------:R-:W-:-:S06]  /*01a0*/  IADD3.X R5, PT, PT, R2, UR7, RZ, P0, !PT ;  /* 0x0000000702057c10 */ /* 0x000fcc00087fe4ff */
[----:B------:R-:W2:Y:S01]  /*01b0*/  LDG.E.128.CONSTANT R4, desc[UR4][R4.64] ;  /* 0x0000000404047981 */ /* 0x000ea2000c1e9d00 */
[----:B------:R-:W-:Y:S01]  /*01c0*/  BSSY.RECONVERGENT B0, `(.L_x_1) ;  /* 0x0000049000007945 */ /* 0x000fe20003800200 */
[----:B------:R-:W-:Y:S01]  /*01d0*/  HFMA2 R8, -RZ, RZ, 1.3056640625, -1.8671875 ;  /* 0x3d39bf78ff087431 */ /* 0x000fe200000001ff */
[----:B------:R-:W-:Y:S02]  /*01e0*/  MOV R3, 0x3e800000 ;  /* 0x3e80000000037802 */ /* 0x000fe40000000f00 */
[----:B--2---:R-:W-:-:S13]  /*01f0*/  FSETP.GT.AND P0, PT, R4, RZ, PT ;  /* 0x000000ff0400720b */ /* 0x004fda0003f04000 */
[----:B------:R-:W-:Y:S05]  /*0200*/  @!P0 BRA `(.L_x_2) ;  /* 0x00000000008c8947 */ /* 0x000fea0003800000 */
[----:B------:R-:W-:Y:S01]  /*0210*/  FMUL R10, R4, -1.4426950216293334961 ;  /* 0xbfb8aa3b040a7820 */ /* 0x000fe20000400000 */
[----:B------:R-:W-:-:S04]  /*0220*/  PLOP3.LUT P2, PT, PT, PT, PT, 0x8, 0x80 ;  /* 0x000000000080781c */ /* 0x000fc80003f4e170 */
[----:B------:R-:W-:-:S13]  /*0230*/  FSETP.GEU.AND P0, PT, R10, -126, PT ;  /* 0xc2fc00000a00780b */ /* 0x000fda0003f0e000 */
[----:B------:R-:W-:-:S04]  /*0240*/  @!P0 FMUL R10, R10, 0.5 ;  /* 0x3f0000000a0a8820 */ /* 0x000fc80000400000 */
[----:B------:R-:W0:Y:S02]  /*0250*/  MUFU.EX2 R9, R10 ;  /* 0x0000000a00097308 */ /* 0x000e240000000800 */
[----:B0-----:R-:W-:-:S04]  /*0260*/  @!P0 FMUL R9, R9, R9 ;  /* 0x0000000909098220 */ /* 0x001fc80000400000 */
[C---:B------:R-:W-:Y:S01]  /*0270*/  FADD.RZ R11, R9.reuse, 1 ;  /* 0x3f800000090b7421 */ /* 0x040fe2000000c000 */
[----:B------:R-:W-:-:S04]  /*0280*/  ISETP.GE.U32.AND P1, PT, R9, 0x7f800000, PT ;  /* 0x7f8000000900780c */ /* 0x000fc80003f26070 */
[----:B------:R-:W-:-:S04]  /*0290*/  IADD3 R11, PT, PT, R11, -0x3f400000, RZ ;  /* 0xc0c000000b0b7810 */ /* 0x000fc80007ffe0ff */
[----:B------:R-:W-:-:S04]  /*02a0*/  LOP3.LUT R12, R11, 0xff800000, RZ, 0xc0, !PT ;  /* 0xff8000000b0c7812 */ /* 0x000fc800078ec0ff */
[----:B------:R-:W-:Y:S02]  /*02b0*/  IADD3 R14, PT, PT, -R12, 0x40800000, RZ ;  /* 0x408000000c0e7810 */ /* 0x000fe40007ffe1ff */
[CC--:B------:R-:W-:Y:S02]  /*02c0*/  IADD3 R11, PT, PT, R9.reuse, -R12.reuse, RZ ;  /* 0x8000000c090b7210 */ /* 0x0c0fe40007ffe0ff */
[----:B------:R-:W-:Y:S01]  /*02d0*/  @P1 ISETP.GT.AND P0, PT, R9, -0x40800000, PT ;  /* 0xbf8000000900180c */ /* 0x000fe20003f04270 */
[----:B------:R-:W-:Y:S01]  /*02e0*/  FFMA R14, R14, R3, -1 ;  /* 0xbf8000000e0e7423 */ /* 0x000fe20000000003 */
[----:B------:R-:W-:Y:S02]  /*02f0*/  I2FP.F32.S32 R12, R12 ;  /* 0x0000000c000c7245 */ /* 0x000fe40000201400 */
[----:B------:R-:W-:Y:S01]  /*0300*/  @P1 PLOP3.LUT P2, PT, P0, PT, PT, 0x80, 0x8 ;  /* 0x000000000008181c */ /* 0x000fe2000074f070 */
[----:B------:R-:W-:Y:S01]  /*0310*/  FADD R11, R11, R14 ;  /* 0x0000000e0b0b7221 */ /* 0x000fe20000000000 */
[----:B------:R-:W-:Y:S01]  /*0320*/  @P1 MOV R10, 0x7f800000 ;  /* 0x7f800000000a1802 */ /* 0x000fe20000000f00 */
[----:B------:R-:W-:Y:S01]  /*0330*/  FMUL R12, R12, 1.1920928955078125e-07 ;  /* 0x340000000c0c7820 */ /* 0x000fe20000400000 */
[----:B------:R-:W-:Y:S01]  /*0340*/  @P1 FSETP.NEU.AND P0, PT, R9, RZ, PT ;  /* 0x000000ff0900120b */ /* 0x000fe20003f0d000 */
[----:B------:R-:W-:-:S04]  /*0350*/  FFMA R14, R11, -R8, 0.10546888411045074463 ;  /* 0x3dd800120b0e7423 */ /* 0x000fc80000000808 */
[----:B------:R-:W-:-:S04]  /*0360*/  FFMA R14, R11, R14, -0.13229703903198242188 ;  /* 0xbe0778e00b0e7423 */ /* 0x000fc8000000000e */
[----:B------:R-:W-:-:S04]  /*0370*/  FFMA R14, R11, R14, 0.14491446316242218018 ;  /* 0x3e1464750b0e7423 */ /* 0x000fc8000000000e */
[----:B------:R-:W-:-:S04]  /*0380*/  FFMA R14, R11, R14, -0.16641564667224884033 ;  /* 0xbe2a68dd0b0e7423 */ /* 0x000fc8000000000e */
[----:B------:R-:W-:-:S04]  /*0390*/  FFMA R14, R11, R14, 0.19988867640495300293 ;  /* 0x3e4caf9e0b0e7423 */ /* 0x000fc8000000000e */
[----:B------:R-:W-:-:S04]  /*03a0*/  FFMA R14, R11, R14, -0.25000196695327758789 ;  /* 0xbe8000420b0e7423 */ /* 0x000fc8000000000e */
[----:B------:R-:W-:-:S04]  /*03b0*/  FFMA R14, R11, R14, 0.33333510160446166992 ;  /* 0x3eaaaae60b0e7423 */ /* 0x000fc8000000000e */
[----:B------:R-:W-:-:S04]  /*03c0*/  FFMA R14, R11, R14, -0.5 ;  /* 0xbf0000000b0e7423 */ /* 0x000fc8000000000e */
[----:B------:R-:W-:-:S04]  /*03d0*/  FMUL R14, R11, R14 ;  /* 0x0000000e0b0e7220 */ /* 0x000fc80000400000 */
[----:B------:R-:W-:-:S04]  /*03e0*/  FFMA R11, R11, R14, R11 ;  /* 0x0000000e0b0b7223 */ /* 0x000fc8000000000b */
[----:B------:R-:W-:Y:S01]  /*03f0*/  FFMA R11, R12, 0.69314718246459960938, R11 ;  /* 0x3f3172180c0b7823 */ /* 0x000fe2000000000b */
[----:B------:R-:W-:-:S05]  /*0400*/  @P2 FFMA R11, R9, R10, +INF ;  /* 0x7f800000090b2423 */ /* 0x000fca000000000a */
[----:B------:R-:W-:-:S05]  /*0410*/  @P1 FSEL R11, R11, -RZ, P0 ;  /* 0x800000ff0b0b1208 */ /* 0x000fca0000000000 */
[----:B------:R-:W-:Y:S01]  /*0420*/  FADD R4, R4, R11 ;  /* 0x0000000b04047221 */ /* 0x000fe20000000000 */
[----:B------:R-:W-:Y:S06]  /*0430*/  BRA `(.L_x_3) ;  /* 0x0000000000847947 */ /* 0x000fec0003800000 */
.L_x_2:
[----:B------:R-:W-:Y:S01]  /*0440*/  FMUL R4, R4, 1.4426950216293334961 ;  /* 0x3fb8aa3b04047820 */ /* 0x000fe20000400000 */
        /* <DEDUP_REMOVED lines=16> */
[----:B------:R-:W-:Y:S01]  /*0550*/  @P1 FSETP.NEU.AND P0, PT, R9, RZ, PT ;  /* 0x000000ff0900120b */ /* 0x000fe20003f0d000 */
[----:B------:R-:W-:-:S02]  /*0560*/  FMUL R10, R10, 1.1920928955078125e-07 ;  /* 0x340000000a0a7820 */ /* 0x000fc40000400000 */
        /* <DEDUP_REMOVED lines=9> */
[----:B------:R-:W-:Y:S01]  /*0600*/  FFMA R11, R11, R12, R11 ;  /* 0x0000000c0b0b7223 */ /* 0x000fe2000000000b */
[----:B------:R-:W-:-:S03]  /*0610*/  @P1 MOV R12, 0x7f800000 ;  /* 0x7f800000000c1802 */ /* 0x000fc60000000f00 */
[----:B------:R-:W-:Y:S02]  /*0620*/  FFMA R4, R10, 0.69314718246459960938, R11 ;  /* 0x3f3172180a047823 */ /* 0x000fe4000000000b */
[----:B------:R-:W-:-:S05]  /*0630*/  @P2 FFMA R4, R9, R12, +INF ;  /* 0x7f80000009042423 */ /* 0x000fca000000000c */
[----:B------:R-:W-:-:S07]  /*0640*/  @P1 FSEL R4, R4, -RZ, P0 ;  /* 0x800000ff04041208 */ /* 0x000fce0000000000 */
.L_x_3:
[----:B------:R-:W-:Y:S05]  /*0650*/  BSYNC.RECONVERGENT B0 ;  /* 0x0000000000007941 */ /* 0x000fea0003800200 */
.L_x_1:
[----:B------:R-:W-:Y:S01]  /*0660*/  FSETP.GT.AND P0, PT, R5, RZ, PT ;  /* 0x000000ff0500720b */ /* 0x000fe20003f04000 */
[----:B------:R-:W-:-:S12]  /*0670*/  BSSY.RECONVERGENT B0, `(.L_x_4) ;  /* 0x0000046000007945 */ /* 0x000fd80003800200 */
        /* <DEDUP_REMOVED lines=36> */
.L_x_5:
        /* <DEDUP_REMOVED lines=33> */
.L_x_6:
[----:B------:R-:W-:Y:S05]  /*0ad0*/  BSYNC.RECONVERGENT B0 ;  /* 0x0000000000007941 */ /* 0x000fea0003800200 */
.L_x_4:
        /* <DEDUP_REMOVED lines=38> */
.L_x_8:
        /* <DEDUP_REMOVED lines=33> */
.L_x_9:
[----:B------:R-:W-:Y:S05]  /*0f50*/  BSYNC.RECONVERGENT B0 ;  /* 0x0000000000007941 */ /* 0x000fea0003800200 */
.L_x_7:
        /* <DEDUP_REMOVED lines=35> */
[----:B------:R-:W-:-:S05]  /*1190*/  @P1 FSEL R12, R12, -RZ, P0 ;  /* 0x800000ff0c0c1208 */ /* 0x000fca0000000000 */
[----:B------:R-:W-:Y:S01]  /*11a0*/  FADD R7, R7, R12 ;  /* 0x0000000c07077221 */ /* 0x000fe20000000000 */
[----:B------:R-:W-:Y:S06]  /*11b0*/  BRA `(.L_x_12) ;  /* 0x0000000000847947 */ /* 0x000fec0003800000 */
.L_x_11:
        /* <DEDUP_REMOVED lines=33> */
.L_x_12:
[----:B------:R-:W-:Y:S05]  /*13d0*/  BSYNC.RECONVERGENT B0 ;  /* 0x0000000000007941 */ /* 0x000fea0003800200 */
.L_x_10:
[----:B------:R-:W0:Y:S02]  /*13e0*/  LDCU.64 UR6, c[0x0][0x388] ;  /* 0x00007100ff0677ac */ /* 0x000e240008000a00 */
[----:B0-----:R-:W-:-:S04]  /*13f0*/  IADD3 R8, P0, PT, R0, UR6, RZ ;  /* 0x0000000600087c10 */ /* 0x001fc8000ff1e0ff */
[----:B------:R-:W-:-:S05]  /*1400*/  IADD3.X R9, PT, PT, R2, UR7, RZ, P0, !PT ;  /* 0x0000000702097c10 */ /* 0x000fca00087fe4ff */
[----:B------:R-:W-:Y:S01]  /*1410*/  STG.E.128 desc[UR4][R8.64], R4 ;  /* 0x0000000408007986 */ /* 0x000fe2000c101d04 */
[----:B------:R-:W-:Y:S05]  /*1420*/  EXIT ;  /* 0x000000000000794d */ /* 0x000fea0003800000 */
.L_x_0:
[----:B------:R-:W-:-:S13]  /*1430*/  ISETP.GE.U32.AND.EX P1, PT, RZ, UR9, PT, P1 ;  /* 0x00000009ff007c0c */ /* 0x000fda000bf26110 */
[----:B------:R-:W-:Y:S05]  /*1440*/  @P1 EXIT ;  /* 0x000000000000194d */ /* 0x000fea0003800000 */
[----:B------:R-:W-:Y:S01]  /*1450*/  ISETP.GE.U32.AND P1, PT, R2, UR10, PT ;  /* 0x0000000a02007c0c */ /* 0x000fe2000bf26070 */
[----:B------:R-:W-:Y:S03]  /*1460*/  BSSY.RECONVERGENT B0, `(.L_x_13) ;  /* 0x000005d000007945 */ /* 0x000fe60003800200 */
[----:B------:R-:W-:-:S13]  /*1470*/  ISETP.GE.U32.AND.EX P1, PT, RZ, UR11, PT, P1 ;  /* 0x0000000bff007c0c */ /* 0x000fda000bf26110 */
[----:B------:R-:W-:Y:S05]  /*1480*/  @P1 BRA `(.L_x_14) ;  /* 0x0000000400681947 */ /* 0x000fea0003800000 */
[----:B------:R-:W-:Y:S01]  /*1490*/  HFMA2 R7, -RZ, RZ, 0, 0 ;  /* 0x00000000ff077431 */ /* 0x000fe200000001ff */
[----:B------:R-:W0:Y:S01]  /*14a0*/  LDCU.64 UR6, c[0x0][0x380] ;  /* 0x00007000ff0677ac */ /* 0x000e220008000a00 */
[----:B------:R-:W-:-:S05]  /*14b0*/  MOV R6, R2 ;  /* 0x0000000200067202 */ /* 0x000fca0000000f00 */
[----:B------:R-:W-:-:S04]  /*14c0*/  IMAD.WIDE.U32 R6, R5, UR10, R6 ;  /* 0x0000000a05067c25 */ /* 0x000fc8000f8e0006 */
[----:B------:R-:W-:Y:S01]  /*14d0*/  IMAD R7, R5, UR11, R7 ;  /* 0x0000000b05077c24 */ /* 0x000fe2000f8e0207 */
[----:B------:R-:W-:-:S04]  /*14e0*/  SHF.L.U32 R0, R6, 0x2, RZ ;  /* 0x0000000206007819 */ /* 0x000fc800000006ff */
[----:B------:R-:W-:Y:S02]  /*14f0*/  SHF.L.U64.HI R4, R6, 0x2, R7 ;  /* 0x0000000206047819 */ /* 0x000fe40000010207 */
[----:B0-----:R-:W-:-:S04]  /*1500*/  IADD3 R6, P1, PT, R0, UR6, RZ ;  /* 0x0000000600067c10 */ /* 0x001fc8000ff3e0ff */
[----:B------:R-:W-:-:S05]  /*1510*/  IADD3.X R7, PT, PT, R4, UR7, RZ, P1, !PT ;  /* 0x0000000704077c10 */ /* 0x000fca0008ffe4ff */
[----:B------:R-:W2:Y:S01]  /*1520*/  LDG.E.CONSTANT R6, desc[UR4][R6.64] ;  /* 0x0000000406067981 */ /* 0x000ea2000c1e9900 */
[----:B------:R-:W-:Y:S01]  /*1530*/  BSSY.RECONVERGENT B1, `(.L_x_15) ;  /* 0x000004b000017945 */ /* 0x000fe20003800200 */
[----:B--2---:R-:W-:-:S13]  /*1540*/  FSETP.GT.AND P1, PT, R6, RZ, PT ;  /* 0x000000ff0600720b */ /* 0x004fda0003f24000 */
[----:B------:R-:W-:Y:S05]  /*1550*/  @!P1 BRA `(.L_x_16) ;  /* 0x0000000000949947 */ /* 0x000fea0003800000 */
[----:B------:R-:W-:Y:S01]  /*1560*/  FMUL R8, R6, -1.4426950216293334961 ;  /* 0xbfb8aa3b06087820 */ /* 0x000fe20000400000 */
[----:B------:R-:W-:Y:S02]  /*1570*/  MOV R12, 0x3e800000 ;  /* 0x3e800000000c7802 */ /* 0x000fe40000000f00 */
[----:B------:R-:W-:Y:S02]  /*1580*/  MOV R14, 0x3d39bf78 ;  /* 0x3d39bf78000e7802 */ /* 0x000fe40000000f00 */
[----:B------:R-:W-:Y:S02]  /*1590*/  FSETP.GEU.AND P1, PT, R8, -126, PT ;  /* 0xc2fc00000800780b */ /* 0x000fe40003f2e000 */
[----:B------:R-:W-:-:S11]  /*15a0*/  PLOP3.LUT P3, PT, PT, PT, PT, 0x8, 0x80 ;  /* 0x000000000080781c */ /* 0x000fd60003f6e170 */
        /* <DEDUP_REMOVED lines=8> */
[C---:B------:R-:W-:Y:S02]  /*1630*/  IADD3 R9, PT, PT, R7.reuse, -R10, RZ ;  /* 0x8000000a07097210 */ /* 0x040fe40007ffe0ff */
        /* <DEDUP_REMOVED lines=23> */
.L_x_16:
[----:B------:R-:W-:Y:S01]  /*17b0*/  FMUL R6, R6, 1.4426950216293334961 ;  /* 0x3fb8aa3b06067820 */ /* 0x000fe20000400000 */
        /* <DEDUP_REMOVED lines=34> */
.L_x_17:
[----:B------:R-:W-:Y:S05]  /*19e0*/  BSYNC.RECONVERGENT B1 ;  /* 0x0000000000017941 */ /* 0x000fea0003800200 */
.L_x_15:
[----:B------:R-:W0:Y:S02]  /*19f0*/  LDCU.64 UR6, c[0x0][0x388] ;  /* 0x00007100ff0677ac */ /* 0x000e240008000a00 */
[----:B0-----:R-:W-:-:S04]  /*1a00*/  IADD3 R6, P1, PT, R0, UR6, RZ ;  /* 0x0000000600067c10 */ /* 0x001fc8000ff3e0ff */
[----:B------:R-:W-:-:S05]  /*1a10*/  IADD3.X R7, PT, PT, R4, UR7, RZ, P1, !PT ;  /* 0x0000000704077c10 */ /* 0x000fca0008ffe4ff */
[----:B------:R0:W-:Y:S04]  /*1a20*/  STG.E desc[UR4][R6.64], R9 ;  /* 0x0000000906007986 */ /* 0x0001e8000c101904 */
.L_x_14:
[----:B------:R-:W-:Y:S05]  /*1a30*/  BSYNC.RECONVERGENT B0 ;  /* 0x0000000000007941 */ /* 0x000fea0003800200 */
.L_x_13:
[----:B------:R-:W-:Y:S01]  /*1a40*/  IADD3 R0, P2, PT, R2, 0x1, RZ ;  /* 0x0000000102007810 */ /* 0x000fe20007f5e0ff */
[----:B------:R-:W-:Y:S03]  /*1a50*/  BSSY.RECONVERGENT B0, `(.L_x_18) ;  /* 0x000005f000007945 */ /* 0x000fe60003800200 */
[----:B------:R-:W-:Y:S02]  /*1a60*/  ISETP.GE.U32.AND P1, PT, R0, UR10, PT ;  /* 0x0000000a00007c0c */ /* 0x000fe4000bf26070 */
[----:B------:R-:W-:-:S04]  /*1a70*/  IADD3.X R0, PT, PT, RZ, RZ, RZ, P2, !PT ;  /* 0x000000ffff007210 */ /* 0x000fc800017fe4ff */
[----:B------:R-:W-:-:S13]  /*1a80*/  ISETP.GE.U32.AND.EX P1, PT, R0, UR11, PT, P1 ;  /* 0x0000000b00007c0c */ /* 0x000fda000bf26110 */
[----:B------:R-:W-:Y:S05]  /*1a90*/  @P1 BRA `(.L_x_19) ;  /* 0x0000000400681947 */ /* 0x000fea0003800000 */
[----:B0-----:R-:W-:Y:S01]  /*1aa0*/  HFMA2 R7, -RZ, RZ, 0, 0 ;  /* 0x00000000ff077431 */ /* 0x001fe200000001ff */
        /* <DEDUP_REMOVED lines=49> */
.L_x_21:
        /* <DEDUP_REMOVED lines=35> */
.L_x_22:
[----:B------:R-:W-:Y:S05]  /*1ff0*/  BSYNC.RECONVERGENT B1 ;  /* 0x0000000000017941 */ /* 0x000fea0003800200 */
.L_x_20:
[----:B------:R-:W0:Y:S02]  /*2000*/  LDCU.64 UR6, c[0x0][0x388] ;  /* 0x00007100ff0677ac */ /* 0x000e240008000a00 */
[----:B0-----:R-:W-:-:S04]  /*2010*/  IADD3 R6, P1, PT, R0, UR6, RZ ;  /* 0x0000000600067c10 */ /* 0x001fc8000ff3e0ff */
[----:B------:R-:W-:-:S05]  /*2020*/  IADD3.X R7, PT, PT, R4, UR7, RZ, P1, !PT ;  /* 0x0000000704077c10 */ /* 0x000fca0008ffe4ff */
[----:B------:R1:W-:Y:S04]  /*2030*/  STG.E desc[UR4][R6.64+0x4], R9 ;  /* 0x0000040906007986 */ /* 0x0003e8000c101904 */
.L_x_19:
[----:B------:R-:W-:Y:S05]  /*2040*/  BSYNC.RECONVERGENT B0 ;  /* 0x0000000000007941 */ /* 0x000fea0003800200 */
.L_x_18:
[----:B------:R-:W-:Y:S01]  /*2050*/  IADD3 R0, P2, PT, R2, 0x2, RZ ;  /* 0x0000000202007810 */ /* 0x000fe20007f5e0ff */
[----:B------:R-:W-:Y:S03]  /*2060*/  BSSY.RECONVERGENT B0, `(.L_x_23) ;  /* 0x000005f000007945 */ /* 0x000fe60003800200 */
[----:B------:R-:W-:Y:S02]  /*2070*/  ISETP.GE.U32.AND P1, PT, R0, UR10, PT ;  /* 0x0000000a00007c0c */ /* 0x000fe4000bf26070 */
[----:B------:R-:W-:-:S04]  /*2080*/  IADD3.X R0, PT, PT, RZ, RZ, RZ, P2, !PT ;  /* 0x000000ffff007210 */ /* 0x000fc800017fe4ff */
[----:B------:R-:W-:-:S13]  /*2090*/  ISETP.GE.U32.AND.EX P1, PT, R0, UR11, PT, P1 ;  /* 0x0000000b00007c0c */ /* 0x000fda000bf26110 */
[----:B------:R-:W-:Y:S05]  /*20a0*/  @P1 BRA `(.L_x_24) ;  /* 0x0000000400681947 */ /* 0x000fea0003800000 */
[----:B01----:R-:W-:Y:S01]  /*20b0*/  HFMA2 R7, -RZ, RZ, 0, 0 ;  /* 0x00000000ff077431 */ /* 0x003fe200000001ff */
        /* <DEDUP_REMOVED lines=49> */
.L_x_26:
        /* <DEDUP_REMOVED lines=35> */
.L_x_27:
[----:B------:R-:W-:Y:S05]  /*2600*/  BSYNC.RECONVERGENT B1 ;  /* 0x0000000000017941 */ /* 0x000fea0003800200 */
.L_x_25:
[----:B------:R-:W0:Y:S02]  /*2610*/  LDCU.64 UR6, c[0x0][0x388] ;  /* 0x00007100ff0677ac */ /* 0x000e240008000a00 */
[----:B0-----:R-:W-:-:S04]  /*2620*/  IADD3 R6, P1, PT, R0, UR6, RZ ;  /* 0x0000000600067c10 */ /* 0x001fc8000ff3e0ff */
[----:B------:R-:W-:-:S05]  /*2630*/  IADD3.X R7, PT, PT, R4, UR7, RZ, P1, !PT ;  /* 0x0000000704077c10 */ /* 0x000fca0008ffe4ff */
[----:B------:R2:W-:Y:S04]  /*2640*/  STG.E desc[UR4][R6.64+0x8], R9 ;  /* 0x0000080906007986 */ /* 0x0005e8000c101904 */
.L_x_24:
[----:B------:R-:W-:Y:S05]  /*2650*/  BSYNC.RECONVERGENT B0 ;  /* 0x0000000000007941 */ /* 0x000fea0003800200 */
.L_x_23:
[----:B------:R-:W-:Y:S05]  /*2660*/  @P0 EXIT ;  /* 0x000000000000094d */ /* 0x000fea0003800000 */
[----:B------:R-:W3:Y:S01]  /*2670*/  LDCU.64 UR6, c[0x0][0x380] ;  /* 0x00007000ff0677ac */ /* 0x000ee20008000a00 */
[----:B------:R-:W-:-:S03]  /*2680*/  MOV R3, RZ ;  /* 0x000000ff00037202 */ /* 0x000fc60000000f00 */
[----:B012---:R-:W-:-:S04]  /*2690*/  IMAD.WIDE.U32 R6, R5, UR10, R2 ;  /* 0x0000000a05067c25 */ /* 0x007fc8000f8e0002 */
[----:B------:R-:W-:Y:S01]  /*26a0*/  IMAD R5, R5, UR11, R7 ;  /* 0x0000000b05057c24 */ /* 0x000fe2000f8e0207 */
[----:B------:R-:W-:-:S04]  /*26b0*/  SHF.L.U32 R2, R6, 0x2, RZ ;  /* 0x0000000206027819 */ /* 0x000fc800000006ff */
[----:B------:R-:W-:Y:S02]  /*26c0*/  SHF.L.U64.HI R0, R6, 0x2, R5 ;  /* 0x0000000206007819 */ /* 0x000fe40000010205 */
[----:B---3--:R-:W-:-:S04]  /*26d0*/  IADD3 R4, P0, PT, R2, UR6, RZ ;  /* 0x0000000602047c10 */ /* 0x008fc8000ff1e0ff */
[----:B------:R-:W-:-:S05]  /*26e0*/  IADD3.X R5, PT, PT, R0, UR7, RZ, P0, !PT ;  /* 0x0000000700057c10 */ /* 0x000fca00087fe4ff */
[----:B------:R-:W2:Y:S01]  /*26f0*/  LDG.E.CONSTANT R4, desc[UR4][R4.64+0xc] ;  /* 0x00000c0404047981 */ /* 0x000ea2000c1e9900 */
[----:B------:R-:W-:Y:S01]  /*2700*/  BSSY.RECONVERGENT B0, `(.L_x_28) ;  /* 0x000004b000007945 */ /* 0x000fe20003800200 */
[----:B--2---:R-:W-:-:S13]  /*2710*/  FSETP.GT.AND P0, PT, R4, RZ, PT ;  /* 0x000000ff0400720b */ /* 0x004fda0003f04000 */
[----:B------:R-:W-:Y:S05]  /*2720*/  @!P0 BRA `(.L_x_29) ;  /* 0x0000000000948947 */ /* 0x000fea0003800000 */
[----:B------:R-:W-:Y:S01]  /*2730*/  FMUL R3, R4, -1.4426950216293334961 ;  /* 0xbfb8aa3b04037820 */ /* 0x000fe20000400000 */
[----:B------:R-:W-:Y:S01]  /*2740*/  HFMA2 R9, -RZ, RZ, 1.625, 0 ;  /* 0x3e800000ff097431 */ /* 0x000fe200000001ff */
[----:B------:R-:W-:Y:S02]  /*2750*/  MOV R10, 0x3d39bf78 ;  /* 0x3d39bf78000a7802 */ /* 0x000fe40000000f00 */
[----:B------:R-:W-:Y:S02]  /*2760*/  PLOP3.LUT P2, PT, PT, PT, PT, 0x8, 0x80 ;  /* 0x000000000080781c */ /* 0x000fe40003f4e170 */
        /* <DEDUP_REMOVED lines=33> */
.L_x_29:
[----:B------:R-:W-:Y:S01]  /*2980*/  FMUL R4, R4, 1.4426950216293334961 ;  /* 0x3fb8aa3b04047820 */ /* 0x000fe20000400000 */
        /* <DEDUP_REMOVED lines=34> */
.L_x_30:
[----:B------:R-:W-:Y:S05]  /*2bb0*/  BSYNC.RECONVERGENT B0 ;  /* 0x0000000000007941 */ /* 0x000fea0003800200 */
.L_x_28:
[----:B------:R-:W0:Y:S02]  /*2bc0*/  LDCU.64 UR6, c[0x0][0x388] ;  /* 0x00007100ff0677ac */ /* 0x000e240008000a00 */
[----:B0-----:R-:W-:-:S04]  /*2bd0*/  IADD3 R2, P0, PT, R2, UR6, RZ ;  /* 0x0000000602027c10 */ /* 0x001fc8000ff1e0ff */
[----:B------:R-:W-:-:S05]  /*2be0*/  IADD3.X R3, PT, PT, R0, UR7, RZ, P0, !PT ;  /* 0x0000000700037c10 */ /* 0x000fca00087fe4ff */
[----:B------:R-:W-:Y:S01]  /*2bf0*/  STG.E desc[UR4][R2.64+0xc], R7 ;  /* 0x00000c0702007986 */ /* 0x000fe2000c101904 */
[----:B------:R-:W-:Y:S05]  /*2c00*/  EXIT ;  /* 0x000000000000794d */ /* 0x000fea0003800000 */
.L_x_31:
[----:B------:R-:W-:-:S00]  /*2c10*/  BRA `(.L_x_31) ;  /* 0xfffffffc00fc7947 */ /* 0x000fc0000383ffff */
[----:B------:R-:W-:-:S00]  /*2c20*/  NOP ;  /* 0x0000000000007918 */ /* 0x000fc00000000000 */
        /* <DEDUP_REMOVED lines=13> */
.L_x_32:


//--------------------- .nv.shared.reserved.0     --------------------------
	.section	.nv.shared.reserved.0,"aw",@nobits
	.weak		__nv_reservedSMEM_offset_0_alias
	.size		__nv_reservedSMEM_offset_0_alias, 0, 64
	.other		__nv_reservedSMEM_offset_0_alias,@"STO_CUDA_RESERVED_SHARED STV_DEFAULT"
__nv_reservedSMEM_offset_0_alias:
	.zero		0
	.zero		64


//--------------------- .nv.constant0._Z14softplusKernelPKfPfmm --------------------------
	.section	.nv.constant0._Z14softplusKernelPKfPfmm,"a",@progbits
	.sectionflags	@""
	.align	4
.nv.constant0._Z14softplusKernelPKfPfmm:
	.zero		928


//--------------------- SYMBOLS --------------------------

	.type		.nv.reservedSmem.offset0,@object
	.size		.nv.reservedSmem.offset0,0x4
